	.headerflags	@"EF_CUDA_TEXMODE_UNIFIED EF_CUDA_64BIT_ADDRESS EF_CUDA_SM89 EF_CUDA_VIRTUAL_SM(EF_CUDA_SM89)"
	.elftype	@"ET_EXEC"


//--------------------- .nv.info                  --------------------------
	.section	.nv.info,"",@"SHT_CUDA_INFO"
	.align	4


	//----- nvinfo : EIATTR_REGCOUNT
	.align		4
        /*0000*/ 	.byte	0x04, 0x2f
        /*0002*/ 	.short	(.L_1 - .L_0)
	.align		4
.L_0:
        /*0004*/ 	.word	index@(merge_attn_states_kernel_opt)
        /*0008*/ 	.word	0x0000001e


	//----- nvinfo : EIATTR_MIN_STACK_SIZE
	.align		4
.L_1:
        /*000c*/ 	.byte	0x04, 0x12
        /*000e*/ 	.short	(.L_3 - .L_2)
	.align		4
.L_2:
        /*0010*/ 	.word	index@(merge_attn_states_kernel_opt)
        /*0014*/ 	.word	0x00000000


	//----- nvinfo : EIATTR_FRAME_SIZE
	.align		4
.L_3:
        /*0018*/ 	.byte	0x04, 0x11
        /*001a*/ 	.short	(.L_5 - .L_4)
	.align		4
.L_4:
        /*001c*/ 	.word	index@(merge_attn_states_kernel_opt)
        /*0020*/ 	.word	0x00000000


	//----- nvinfo : EIATTR_MIN_STACK_SIZE
	.align		4
.L_5:
        /*0024*/ 	.byte	0x04, 0x12
        /*0026*/ 	.short	(.L_7 - .L_6)
	.align		4
.L_6:
        /*0028*/ 	.word	index@(merge_attn_states_kernel_opt)
        /*002c*/ 	.word	0x00000000
.L_7:


//--------------------- .nv.info.merge_attn_states_kernel_opt --------------------------
	.section	.nv.info.merge_attn_states_kernel_opt,"",@"SHT_CUDA_INFO"
	.sectionflags	@""
	.align	4


	//----- nvinfo : EIATTR_CUDA_API_VERSION
	.align		4
        /*0000*/ 	.byte	0x04, 0x37
        /*0002*/ 	.short	(.L_9 - .L_8)
.L_8:
        /*0004*/ 	.word	0x0000007c


	//----- nvinfo : EIATTR_PARAM_CBANK
	.align		4
.L_9:
        /*0008*/ 	.byte	0x04, 0x0a
        /*000a*/ 	.short	(.L_11 - .L_10)
	.align		4
.L_10:
        /*000c*/ 	.word	index@(.nv.constant0.merge_attn_states_kernel_opt)
        /*0010*/ 	.short	0x0160
        /*0012*/ 	.short	0x0038


	//----- nvinfo : EIATTR_CBANK_PARAM_SIZE
	.align		4
.L_11:
        /*0014*/ 	.byte	0x03, 0x19
        /*0016*/ 	.short	0x0038


	//----- nvinfo : EIATTR_KPARAM_INFO
	.align		4
        /*0018*/ 	.byte	0x04, 0x17
        /*001a*/ 	.short	(.L_13 - .L_12)
.L_12:
        /*001c*/ 	.word	0x00000000
        /*0020*/ 	.short	0x0006
        /*0022*/ 	.short	0x0030
        /*0024*/ 	.byte	0x00, 0xf4, 0x21, 0x00


	//----- nvinfo : EIATTR_KPARAM_INFO
	.align		4
.L_13:
        /*0028*/ 	.byte	0x04, 0x17
        /*002a*/ 	.short	(.L_15 - .L_14)
.L_14:
        /*002c*/ 	.word	0x00000000
        /*0030*/ 	.short	0x0005
        /*0032*/ 	.short	0x0028
        /*0034*/ 	.byte	0x00, 0xf4, 0x21, 0x00


	//----- nvinfo : EIATTR_KPARAM_INFO
	.align		4
.L_15:
        /*0038*/ 	.byte	0x04, 0x17
        /*003a*/ 	.short	(.L_17 - .L_16)
.L_16:
        /*003c*/ 	.word	0x00000000
        /*0040*/ 	.short	0x0004
        /*0042*/ 	.short	0x0020
        /*0044*/ 	.byte	0x00, 0xf4, 0x21, 0x00


	//----- nvinfo : EIATTR_KPARAM_INFO
	.align		4
.L_17:
        /*0048*/ 	.byte	0x04, 0x17
        /*004a*/ 	.short	(.L_19 - .L_18)
.L_18:
        /*004c*/ 	.word	0x00000000
        /*0050*/ 	.short	0x0003
        /*0052*/ 	.short	0x0018
        /*0054*/ 	.byte	0x00, 0xf4, 0x21, 0x00


	//----- nvinfo : EIATTR_KPARAM_INFO
	.align		4
.L_19:
        /*0058*/ 	.byte	0x04, 0x17
        /*005a*/ 	.short	(.L_21 - .L_20)
.L_20:
        /*005c*/ 	.word	0x00000000
        /*0060*/ 	.short	0x0002
        /*0062*/ 	.short	0x0010
        /*0064*/ 	.byte	0x00, 0xf4, 0x21, 0x00


	//----- nvinfo : EIATTR_KPARAM_INFO
	.align		4
.L_21:
        /*0068*/ 	.byte	0x04, 0x17
        /*006a*/ 	.short	(.L_23 - .L_22)
.L_22:
        /*006c*/ 	.word	0x00000000
        /*0070*/ 	.short	0x0001
        /*0072*/ 	.short	0x0008
        /*0074*/ 	.byte	0x00, 0xf4, 0x21, 0x00


	//----- nvinfo : EIATTR_KPARAM_INFO
	.align		4
.L_23:
        /*0078*/ 	.byte	0x04, 0x17
        /*007a*/ 	.short	(.L_25 - .L_24)
.L_24:
        /*007c*/ 	.word	0x00000000
        /*0080*/ 	.short	0x0000
        /*0082*/ 	.short	0x0000
        /*0084*/ 	.byte	0x00, 0xf4, 0x21, 0x00


	//----- nvinfo : EIATTR_MAXREG_COUNT
	.align		4
.L_25:
        /*0088*/ 	.byte	0x03, 0x1b
        /*008a*/ 	.short	0x0080


	//----- nvinfo : EIATTR_EXIT_INSTR_OFFSETS
	.align		4
        /*008c*/ 	.byte	0x04, 0x1c
        /*008e*/ 	.short	(.L_27 - .L_26)


	//   ....[0]....
.L_26:
        /*0090*/ 	.word	0x000004e0


	//----- nvinfo : EIATTR_REQNTID
	.align		4
.L_27:
        /*0094*/ 	.byte	0x04, 0x10
        /*0096*/ 	.short	(.L_29 - .L_28)
.L_28:
        /*0098*/ 	.word	0x00000040
        /*009c*/ 	.word	0x00000001
        /*00a0*/ 	.word	0x00000001
.L_29:


//--------------------- .nv.callgraph             --------------------------
	.section	.nv.callgraph,"",@"SHT_CUDA_CALLGRAPH"
	.align	4
	.sectionentsize	8
	.align		4
        /*0000*/ 	.word	0x00000000
	.align		4
        /*0004*/ 	.word	0xffffffff
	.align		4
        /*0008*/ 	.word	0x00000000
	.align		4
        /*000c*/ 	.word	0xfffffffe
	.align		4
        /*0010*/ 	.word	0x00000000
	.align		4
        /*0014*/ 	.word	0xfffffffd
	.align		4
        /*0018*/ 	.word	0x00000000
	.align		4
        /*001c*/ 	.word	0xfffffffc


//--------------------- .nv.rel.action            --------------------------
	.section	.nv.rel.action,"",@"SHT_CUDA_RELOCINFO"
	.align	8
	.sectionentsize	8
        /*0000*/ 	.byte	0x73, 0x00, 0x00, 0x00, 0x00, 0x00, 0x00, 0x00, 0x00, 0x00, 0x00, 0x11, 0x25, 0x00, 0x05, 0x36


//--------------------- .nv.constant0.merge_attn_states_kernel_opt --------------------------
	.section	.nv.constant0.merge_attn_states_kernel_opt,"a",@progbits
	.sectionflags	@""
	.align	4
.nv.constant0.merge_attn_states_kernel_opt:
	.zero		408


//--------------------- .text.merge_attn_states_kernel_opt --------------------------
	.section	.text.merge_attn_states_kernel_opt,"ax",@progbits
	.sectioninfo	@"SHI_REGISTERS=30"
	.align	128
        .global         merge_attn_states_kernel_opt
        .type           merge_attn_states_kernel_opt,@function
        .size           merge_attn_states_kernel_opt,(.L_x_1 - merge_attn_states_kernel_opt)
        .other          merge_attn_states_kernel_opt,@"STO_CUDA_ENTRY STV_DEFAULT"
merge_attn_states_kernel_opt:
.text.merge_attn_states_kernel_opt:
[----:B------:R-:W-:Y:S02]  /*0000*/  MOV R1, c[0x0][0x28] ;  /* 0x00000a0000017a02 */ /* 0x000fe40000000f00 */
[----:B------:R-:W0:Y:S01]  /*0010*/  S2R R8, SR_CTAID.Y ;  /* 0x0000000000087919 */ /* 0x000e220000002600 */
[----:B------:R-:W-:Y:S01]  /*0020*/  MOV R0, 0x4 ;  /* 0x0000000400007802 */ /* 0x000fe20000000f00 */
[----:B------:R-:W-:Y:S02]  /*0030*/  ULDC.64 UR4, c[0x0][0x118] ;  /* 0x0000460000047ab9 */ /* 0x000fe40000000a00 */
[----:B------:R-:W1:Y:S01]  /*0040*/  S2R R21, SR_CTAID.X ;  /* 0x0000000000157919 */ /* 0x000e620000002500 */
[----:B0-----:R-:W-:-:S04]  /*0050*/  IMAD R7, R8, c[0x0][0xc], RZ ;  /* 0x0000030008077a24 */ /* 0x001fc800078e02ff */
[----:B------:R-:W-:-:S04]  /*0060*/  IMAD.WIDE R2, R7, R0, c[0x0][0x178] ;  /* 0x00005e0007027625 */ /* 0x000fc800078e0200 */
[----:B------:R-:W-:-:S04]  /*0070*/  IMAD.WIDE R6, R7, R0, c[0x0][0x188] ;  /* 0x0000620007067625 */ /* 0x000fc800078e0200 */
[----:B-1----:R-:W-:-:S04]  /*0080*/  IMAD.WIDE R4, R21, 0x4, R2 ;  /* 0x0000000415047825 */ /* 0x002fc800078e0202 */
[C---:B------:R-:W-:Y:S01]  /*0090*/  IMAD.WIDE R6, R21.reuse, 0x4, R6 ;  /* 0x0000000415067825 */ /* 0x040fe200078e0206 */
[----:B------:R0:W2:Y:S04]  /*00a0*/  LDG.E.STRONG.GPU R20, [R4.64] ;  /* 0x0000000404147981 */ /* 0x0000a8000c1ef900 */
[----:B------:R0:W3:Y:S01]  /*00b0*/  LDG.E.STRONG.GPU R22, [R6.64] ;  /* 0x0000000406167981 */ /* 0x0000e2000c1ef900 */
[----:B------:R-:W-:Y:S01]  /*00c0*/  IMAD R21, R21, c[0x0][0x10], RZ ;  /* 0x0000040015157a24 */ /* 0x000fe200078e02ff */
[----:B------:R-:W-:Y:S02]  /*00d0*/  SHF.L.U32 R3, R8, 0x9, RZ ;  /* 0x0000000908037819 */ /* 0x000fe400000006ff */
[----:B------:R-:W1:Y:S02]  /*00e0*/  S2R R2, SR_TID.X ;  /* 0x0000000000027919 */ /* 0x000e640000002100 */
[----:B------:R-:W-:-:S05]  /*00f0*/  SHF.L.U32 R21, R21, 0x9, RZ ;  /* 0x0000000915157819 */ /* 0x000fca00000006ff */
[----:B------:R-:W-:-:S04]  /*0100*/  IMAD.WIDE R10, R21, R0, c[0x0][0x180] ;  /* 0x00006000150a7625 */ /* 0x000fc800078e0200 */
[----:B------:R-:W-:-:S04]  /*0110*/  IMAD.WIDE R8, R21, R0, c[0x0][0x170] ;  /* 0x00005c0015087625 */ /* 0x000fc800078e0200 */
[----:B------:R-:W-:-:S04]  /*0120*/  IMAD.WIDE R10, R3, 0x4, R10 ;  /* 0x00000004030a7825 */ /* 0x000fc800078e020a */
[----:B------:R-:W-:Y:S01]  /*0130*/  IMAD.WIDE R8, R3, 0x4, R8 ;  /* 0x0000000403087825 */ /* 0x000fe200078e0208 */
[----:B-1----:R-:W-:-:S04]  /*0140*/  SHF.L.U32 R2, R2, 0x2, RZ ;  /* 0x0000000202027819 */ /* 0x002fc800000006ff */
[----:B------:R-:W-:-:S05]  /*0150*/  LOP3.LUT R2, R2, 0xfc, RZ, 0xc0, !PT ;  /* 0x000000fc02027812 */ /* 0x000fca00078ec0ff */
[----:B------:R-:W-:-:S04]  /*0160*/  IMAD.WIDE.U32 R26, R2, 0x4, R10 ;  /* 0x00000004021a7825 */ /* 0x000fc800078e000a */
[----:B------:R-:W-:Y:S01]  /*0170*/  IMAD.WIDE.U32 R24, R2, 0x4, R8 ;  /* 0x0000000402187825 */ /* 0x000fe200078e0008 */
[----:B0-----:R-:W4:Y:S04]  /*0180*/  LDG.E.128.STRONG.GPU R4, [R26.64] ;  /* 0x000000041a047981 */ /* 0x001f28000c1efd00 */
[----:B------:R0:W5:Y:S04]  /*0190*/  LDG.E.128.STRONG.GPU R8, [R24.64] ;  /* 0x0000000418087981 */ /* 0x000168000c1efd00 */
[----:B------:R-:W4:Y:S04]  /*01a0*/  LDG.E.128.STRONG.GPU R12, [R26.64+0x400] ;  /* 0x000400041a0c7981 */ /* 0x000f28000c1efd00 */
[----:B------:R0:W4:Y:S01]  /*01b0*/  LDG.E.128.STRONG.GPU R16, [R24.64+0x400] ;  /* 0x0004000418107981 */ /* 0x000122000c1efd00 */
[----:B--2---:R-:W-:-:S02]  /*01c0*/  FSETP.NEU.AND P0, PT, R20, +INF , PT ;  /* 0x7f8000001400780b */ /* 0x004fc40003f0d000 */
[----:B---3--:R-:W-:Y:S02]  /*01d0*/  FSETP.NEU.AND P1, PT, R22, +INF , PT ;  /* 0x7f8000001600780b */ /* 0x008fe40003f2d000 */
[----:B------:R-:W-:Y:S02]  /*01e0*/  FSEL R20, R20, -INF , P0 ;  /* 0xff80000014147808 */ /* 0x000fe40000000000 */
[----:B------:R-:W-:-:S04]  /*01f0*/  FSEL R23, R22, -INF , P1 ;  /* 0xff80000016177808 */ /* 0x000fc80000800000 */
[----:B------:R-:W-:-:S05]  /*0200*/  FMNMX R22, R20, R23, !PT ;  /* 0x0000001714167209 */ /* 0x000fca0007800000 */
[--C-:B------:R-:W-:Y:S01]  /*0210*/  FADD R20, R20, -R22.reuse ;  /* 0x8000001614147221 */ /* 0x100fe20000000000 */
[----:B------:R-:W-:-:S03]  /*0220*/  FADD R22, R23, -R22 ;  /* 0x8000001617167221 */ /* 0x000fc60000000000 */
[----:B------:R-:W-:Y:S01]  /*0230*/  FMUL R20, R20, 1.4426950216293334961 ;  /* 0x3fb8aa3b14147820 */ /* 0x000fe20000400000 */
[----:B------:R-:W-:-:S04]  /*0240*/  FMUL R23, R22, 1.4426950216293334961 ;  /* 0x3fb8aa3b16177820 */ /* 0x000fc80000400000 */
[----:B------:R-:W-:Y:S02]  /*0250*/  FSETP.GEU.AND P0, PT, R20, -126, PT ;  /* 0xc2fc00001400780b */ /* 0x000fe40003f0e000 */
[----:B------:R-:W-:-:S11]  /*0260*/  FSETP.GEU.AND P1, PT, R23, -126, PT ;  /* 0xc2fc00001700780b */ /* 0x000fd60003f2e000 */
[----:B------:R-:W-:Y:S02]  /*0270*/  @!P0 FMUL R20, R20, 0.5 ;  /* 0x3f00000014148820 */ /* 0x000fe40000400000 */
[----:B------:R-:W-:Y:S02]  /*0280*/  @!P1 FMUL R23, R23, 0.5 ;  /* 0x3f00000017179820 */ /* 0x000fe40000400000 */
[----:B------:R1:W2:Y:S08]  /*0290*/  MUFU.EX2 R22, R20 ;  /* 0x0000001400167308 */ /* 0x0002b00000000800 */
[----:B0-----:R-:W0:Y:S01]  /*02a0*/  MUFU.EX2 R25, R23 ;  /* 0x0000001700197308 */ /* 0x001e220000000800 */
[----:B-1----:R-:W-:-:S06]  /*02b0*/  IMAD.WIDE R20, R21, R0, c[0x0][0x160] ;  /* 0x0000580015147625 */ /* 0x002fcc00078e0200 */
[----:B------:R-:W-:Y:S01]  /*02c0*/  IMAD.WIDE R20, R3, 0x4, R20 ;  /* 0x0000000403147825 */ /* 0x000fe200078e0214 */
[----:B--2---:R-:W-:-:S05]  /*02d0*/  @!P0 FMUL R22, R22, R22 ;  /* 0x0000001616168220 */ /* 0x004fca0000400000 */
[----:B------:R-:W-:Y:S01]  /*02e0*/  IMAD.WIDE.U32 R2, R2, 0x4, R20 ;  /* 0x0000000402027825 */ /* 0x000fe200078e0014 */
[----:B0-----:R-:W-:-:S04]  /*02f0*/  @!P1 FMUL R25, R25, R25 ;  /* 0x0000001919199220 */ /* 0x001fc80000400000 */
[----:B------:R-:W-:-:S05]  /*0300*/  FADD R24, R22, R25 ;  /* 0x0000001916187221 */ /* 0x000fca0000000000 */
[C---:B------:R-:W-:Y:S02]  /*0310*/  FSETP.GT.AND P0, PT, R24.reuse, 8.50705917302346158658e+37, PT ;  /* 0x7e8000001800780b */ /* 0x040fe40003f04000 */
[----:B------:R-:W-:-:S11]  /*0320*/  FSETP.GEU.AND P1, PT, R24, 1.175494350822287508e-38, PT ;  /* 0x008000001800780b */ /* 0x000fd60003f2e000 */
[----:B------:R-:W-:Y:S01]  /*0330*/  @P0 FMUL R24, R24, 0.25 ;  /* 0x3e80000018180820 */ /* 0x000fe20000400000 */
[----:B------:R-:W-:Y:S01]  /*0340*/  @P0 FMUL R25, R25, 0.25 ;  /* 0x3e80000019190820 */ /* 0x000fe20000400000 */
[----:B------:R-:W-:Y:S02]  /*0350*/  @P0 FMUL R22, R22, 0.25 ;  /* 0x3e80000016160820 */ /* 0x000fe40000400000 */
[----:B------:R-:W-:Y:S01]  /*0360*/  @!P1 FMUL R24, R24, 16777216 ;  /* 0x4b80000018189820 */ /* 0x000fe20000400000 */
[----:B------:R-:W-:Y:S01]  /*0370*/  @!P1 FMUL R25, R25, 16777216 ;  /* 0x4b80000019199820 */ /* 0x000fe20000400000 */
[----:B------:R-:W-:-:S04]  /*0380*/  @!P1 FMUL R22, R22, 16777216 ;  /* 0x4b80000016169820 */ /* 0x000fc80000400000 */
[----:B------:R-:W0:Y:S02]  /*0390*/  MUFU.RCP R24, R24 ;  /* 0x0000001800187308 */ /* 0x000e240000001000 */
[C---:B0-----:R-:W-:Y:S01]  /*03a0*/  FMUL R25, R24.reuse, R25 ;  /* 0x0000001918197220 */ /* 0x041fe20000400000 */
[----:B------:R-:W-:-:S03]  /*03b0*/  FMUL R22, R24, R22 ;  /* 0x0000001618167220 */ /* 0x000fc60000400000 */
[-C--:B----4-:R-:W-:Y:S01]  /*03c0*/  FMUL R21, R4, R25.reuse ;  /* 0x0000001904157220 */ /* 0x090fe20000400000 */
[-C--:B------:R-:W-:Y:S01]  /*03d0*/  FMUL R0, R5, R25.reuse ;  /* 0x0000001905007220 */ /* 0x080fe20000400000 */
[-C--:B------:R-:W-:Y:S01]  /*03e0*/  FMUL R5, R6, R25.reuse ;  /* 0x0000001906057220 */ /* 0x080fe20000400000 */
[-C--:B------:R-:W-:Y:S01]  /*03f0*/  FMUL R4, R7, R25.reuse ;  /* 0x0000001907047220 */ /* 0x080fe20000400000 */
[-C--:B------:R-:W-:Y:S01]  /*0400*/  FMUL R7, R14, R25.reuse ;  /* 0x000000190e077220 */ /* 0x080fe20000400000 */
[-C--:B-----5:R-:W-:Y:S01]  /*0410*/  FFMA R9, R9, R22.reuse, R0 ;  /* 0x0000001609097223 */ /* 0x0a0fe20000000000 */
[-C--:B------:R-:W-:Y:S01]  /*0420*/  FFMA R10, R10, R22.reuse, R5 ;  /* 0x000000160a0a7223 */ /* 0x080fe20000000005 */
[-C--:B------:R-:W-:Y:S01]  /*0430*/  FFMA R11, R11, R22.reuse, R4 ;  /* 0x000000160b0b7223 */ /* 0x080fe20000000004 */
[-C--:B------:R-:W-:Y:S01]  /*0440*/  FMUL R5, R12, R25.reuse ;  /* 0x000000190c057220 */ /* 0x080fe20000400000 */
[-C--:B------:R-:W-:Y:S01]  /*0450*/  FMUL R0, R13, R25.reuse ;  /* 0x000000190d007220 */ /* 0x080fe20000400000 */
[----:B------:R-:W-:Y:S01]  /*0460*/  FMUL R4, R15, R25 ;  /* 0x000000190f047220 */ /* 0x000fe20000400000 */
[-C--:B------:R-:W-:Y:S01]  /*0470*/  FFMA R8, R8, R22.reuse, R21 ;  /* 0x0000001608087223 */ /* 0x080fe20000000015 */
[-C--:B------:R-:W-:Y:S01]  /*0480*/  FFMA R16, R16, R22.reuse, R5 ;  /* 0x0000001610107223 */ /* 0x080fe20000000005 */
[-C--:B------:R-:W-:Y:S01]  /*0490*/  FFMA R17, R17, R22.reuse, R0 ;  /* 0x0000001611117223 */ /* 0x080fe20000000000 */
[-C--:B------:R-:W-:Y:S01]  /*04a0*/  FFMA R18, R18, R22.reuse, R7 ;  /* 0x0000001612127223 */ /* 0x080fe20000000007 */
[----:B------:R-:W-:Y:S01]  /*04b0*/  FFMA R19, R19, R22, R4 ;  /* 0x0000001613137223 */ /* 0x000fe20000000004 */
[----:B------:R-:W-:Y:S04]  /*04c0*/  STG.E.128 [R2.64], R8 ;  /* 0x0000000802007986 */ /* 0x000fe8000c101d04 */
[----:B------:R-:W-:Y:S01]  /*04d0*/  STG.E.128 [R2.64+0x400], R16 ;  /* 0x0004001002007986 */ /* 0x000fe2000c101d04 */
[----:B------:R-:W-:Y:S05]  /*04e0*/  EXIT ;  /* 0x000000000000794d */ /* 0x000fea0003800000 */
.L_x_0:
[----:B------:R-:W-:-:S00]  /*04f0*/  BRA `(.L_x_0) ;  /* 0xfffffff000007947 */ /* 0x000fc0000383ffff */
[----:B------:R-:W-:-:S00]  /*0500*/  NOP ;  /* 0x0000000000007918 */ /* 0x000fc00000000000 */
[----:B------:R-:W-:-:S00]  /*0510*/  NOP ;  /* 0x0000000000007918 */ /* 0x000fc00000000000 */
[----:B------:R-:W-:-:S00]  /*0520*/  NOP ;  /* 0x0000000000007918 */ /* 0x000fc00000000000 */
[----:B------:R-:W-:-:S00]  /*0530*/  NOP ;  /* 0x0000000000007918 */ /* 0x000fc00000000000 */
[----:B------:R-:W-:-:S00]  /*0540*/  NOP ;  /* 0x0000000000007918 */ /* 0x000fc00000000000 */
[----:B------:R-:W-:-:S00]  /*0550*/  NOP ;  /* 0x0000000000007918 */ /* 0x000fc00000000000 */
[----:B------:R-:W-:-:S00]  /*0560*/  NOP ;  /* 0x0000000000007918 */ /* 0x000fc00000000000 */
[----:B------:R-:W-:-:S00]  /*0570*/  NOP ;  /* 0x0000000000007918 */ /* 0x000fc00000000000 */
.L_x_1:
